	.headerflags	@"EF_CUDA_TEXMODE_UNIFIED EF_CUDA_64BIT_ADDRESS EF_CUDA_ACCELERATORS EF_CUDA_SM90 EF_CUDA_VIRTUAL_SM(EF_CUDA_SM90)"
	.elftype	@"ET_EXEC"


//--------------------- .nv.info                  --------------------------
	.section	.nv.info,"",@"SHT_CUDA_INFO"
	.align	4


	//----- nvinfo : EIATTR_REGCOUNT
	.align		4
        /*0000*/ 	.byte	0x04, 0x2f
        /*0002*/ 	.short	(.L_1 - .L_0)
	.align		4
.L_0:
        /*0004*/ 	.word	index@(triton_poi_fused_add_convolution_relu_2)
        /*0008*/ 	.word	0x00000014


	//----- nvinfo : EIATTR_MIN_STACK_SIZE
	.align		4
.L_1:
        /*000c*/ 	.byte	0x04, 0x12
        /*000e*/ 	.short	(.L_3 - .L_2)
	.align		4
.L_2:
        /*0010*/ 	.word	index@(triton_poi_fused_add_convolution_relu_2)
        /*0014*/ 	.word	0x00000000


	//----- nvinfo : EIATTR_FRAME_SIZE
	.align		4
.L_3:
        /*0018*/ 	.byte	0x04, 0x11
        /*001a*/ 	.short	(.L_5 - .L_4)
	.align		4
.L_4:
        /*001c*/ 	.word	index@(triton_poi_fused_add_convolution_relu_2)
        /*0020*/ 	.word	0x00000000


	//----- nvinfo : EIATTR_MIN_STACK_SIZE
	.align		4
.L_5:
        /*0024*/ 	.byte	0x04, 0x12
        /*0026*/ 	.short	(.L_7 - .L_6)
	.align		4
.L_6:
        /*0028*/ 	.word	index@(triton_poi_fused_add_convolution_relu_2)
        /*002c*/ 	.word	0x00000000
.L_7:


//--------------------- .nv.info.triton_poi_fused_add_convolution_relu_2 --------------------------
	.section	.nv.info.triton_poi_fused_add_convolution_relu_2,"",@"SHT_CUDA_INFO"
	.sectionflags	@""
	.align	4


	//----- nvinfo : EIATTR_CUDA_API_VERSION
	.align		4
        /*0000*/ 	.byte	0x04, 0x37
        /*0002*/ 	.short	(.L_9 - .L_8)
.L_8:
        /*0004*/ 	.word	0x0000007c


	//----- nvinfo : EIATTR_KPARAM_INFO
	.align		4
.L_9:
        /*0008*/ 	.byte	0x04, 0x17
        /*000a*/ 	.short	(.L_11 - .L_10)
.L_10:
        /*000c*/ 	.word	0x00000000
        /*0010*/ 	.short	0x0005
        /*0012*/ 	.short	0x0028
        /*0014*/ 	.byte	0x00, 0xf0, 0x11, 0x00


	//----- nvinfo : EIATTR_KPARAM_INFO
	.align		4
.L_11:
        /*0018*/ 	.byte	0x04, 0x17
        /*001a*/ 	.short	(.L_13 - .L_12)
.L_12:
        /*001c*/ 	.word	0x00000000
        /*0020*/ 	.short	0x0004
        /*0022*/ 	.short	0x0020
        /*0024*/ 	.byte	0x00, 0xf4, 0x21, 0x00


	//----- nvinfo : EIATTR_KPARAM_INFO
	.align		4
.L_13:
        /*0028*/ 	.byte	0x04, 0x17
        /*002a*/ 	.short	(.L_15 - .L_14)
.L_14:
        /*002c*/ 	.word	0x00000000
        /*0030*/ 	.short	0x0003
        /*0032*/ 	.short	0x0018
        /*0034*/ 	.byte	0x00, 0xf4, 0x21, 0x00


	//----- nvinfo : EIATTR_KPARAM_INFO
	.align		4
.L_15:
        /*0038*/ 	.byte	0x04, 0x17
        /*003a*/ 	.short	(.L_17 - .L_16)
.L_16:
        /*003c*/ 	.word	0x00000000
        /*0040*/ 	.short	0x0002
        /*0042*/ 	.short	0x0010
        /*0044*/ 	.byte	0x00, 0xf4, 0x21, 0x00


	//----- nvinfo : EIATTR_KPARAM_INFO
	.align		4
.L_17:
        /*0048*/ 	.byte	0x04, 0x17
        /*004a*/ 	.short	(.L_19 - .L_18)
.L_18:
        /*004c*/ 	.word	0x00000000
        /*0050*/ 	.short	0x0001
        /*0052*/ 	.short	0x0008
        /*0054*/ 	.byte	0x00, 0xf4, 0x21, 0x00


	//----- nvinfo : EIATTR_KPARAM_INFO
	.align		4
.L_19:
        /*0058*/ 	.byte	0x04, 0x17
        /*005a*/ 	.short	(.L_21 - .L_20)
.L_20:
        /*005c*/ 	.word	0x00000000
        /*0060*/ 	.short	0x0000
        /*0062*/ 	.short	0x0000
        /*0064*/ 	.byte	0x00, 0xf4, 0x21, 0x00


	//----- nvinfo : EIATTR_SPARSE_MMA_MASK
	.align		4
.L_21:
        /*0068*/ 	.byte	0x03, 0x50
        /*006a*/ 	.short	0x0000


	//----- nvinfo : EIATTR_MAXREG_COUNT
	.align		4
        /*006c*/ 	.byte	0x03, 0x1b
        /*006e*/ 	.short	0x00ff


	//----- nvinfo : EIATTR_EXIT_INSTR_OFFSETS
	.align		4
        /*0070*/ 	.byte	0x04, 0x1c
        /*0072*/ 	.short	(.L_23 - .L_22)


	//   ....[0]....
.L_22:
        /*0074*/ 	.word	0x00000250


	//   ....[1]....
        /*0078*/ 	.word	0x00000270


	//----- nvinfo : EIATTR_REQNTID
	.align		4
.L_23:
        /*007c*/ 	.byte	0x04, 0x10
        /*007e*/ 	.short	(.L_25 - .L_24)
.L_24:
        /*0080*/ 	.word	0x00000080
        /*0084*/ 	.word	0x00000001
        /*0088*/ 	.word	0x00000001


	//----- nvinfo : EIATTR_CBANK_PARAM_SIZE
	.align		4
.L_25:
        /*008c*/ 	.byte	0x03, 0x19
        /*008e*/ 	.short	0x002c


	//----- nvinfo : EIATTR_PARAM_CBANK
	.align		4
        /*0090*/ 	.byte	0x04, 0x0a
        /*0092*/ 	.short	(.L_27 - .L_26)
	.align		4
.L_26:
        /*0094*/ 	.word	index@(.nv.constant0.triton_poi_fused_add_convolution_relu_2)
        /*0098*/ 	.short	0x0210
        /*009a*/ 	.short	0x002c


	//----- nvinfo : EIATTR_SW_WAR
	.align		4
.L_27:
        /*009c*/ 	.byte	0x04, 0x36
        /*009e*/ 	.short	(.L_29 - .L_28)
.L_28:
        /*00a0*/ 	.word	0x00000008
.L_29:


//--------------------- .nv.callgraph             --------------------------
	.section	.nv.callgraph,"",@"SHT_CUDA_CALLGRAPH"
	.align	4
	.sectionentsize	8
	.align		4
        /*0000*/ 	.word	0x00000000
	.align		4
        /*0004*/ 	.word	0xffffffff
	.align		4
        /*0008*/ 	.word	0x00000000
	.align		4
        /*000c*/ 	.word	0xfffffffe
	.align		4
        /*0010*/ 	.word	0x00000000
	.align		4
        /*0014*/ 	.word	0xfffffffd
	.align		4
        /*0018*/ 	.word	0x00000000
	.align		4
        /*001c*/ 	.word	0xfffffffc


//--------------------- .text.triton_poi_fused_add_convolution_relu_2 --------------------------
	.section	.text.triton_poi_fused_add_convolution_relu_2,"ax",@progbits
	.align	128
        .global         triton_poi_fused_add_convolution_relu_2
        .type           triton_poi_fused_add_convolution_relu_2,@function
        .size           triton_poi_fused_add_convolution_relu_2,(.L_x_1 - triton_poi_fused_add_convolution_relu_2)
        .other          triton_poi_fused_add_convolution_relu_2,@"STO_CUDA_ENTRY STV_DEFAULT"
triton_poi_fused_add_convolution_relu_2:
.text.triton_poi_fused_add_convolution_relu_2:
[----:B------:R-:W0:Y:S02]  /*0000*/  LDC R1, c[0x0][0x28] ;  /* 0x00000a00ff017b82 */ /* 0x000e240000000800 */
[----:B------:R-:W1:Y:S01]  /*0010*/  S2R R7, SR_TID.X ;  /* 0x0000000000077919 */ /* 0x000e620000002100 */
[----:B------:R-:W2:Y:S01]  /*0020*/  LDC.64 R8, c[0x0][0x218] ;  /* 0x00008600ff087b82 */ /* 0x000ea20000000a00 */
[----:B------:R-:W-:Y:S01]  /*0030*/  HFMA2.MMA R15, -RZ, RZ, 0, 0 ;  /* 0x00000000ff0f7435 */ /* 0x000fe200000001ff */
[----:B------:R-:W-:Y:S01]  /*0040*/  IMAD.MOV.U32 R17, RZ, RZ, RZ ;  /* 0x000000ffff117224 */ /* 0x000fe200078e00ff */
[----:B------:R-:W3:Y:S01]  /*0050*/  S2R R0, SR_CTAID.X ;  /* 0x0000000000007919 */ /* 0x000ee20000002500 */
[----:B------:R-:W-:-:S04]  /*0060*/  ULDC.64 UR4, c[0x0][0x208] ;  /* 0x0000820000047ab9 */ /* 0x000fc80000000a00 */
[----:B------:R-:W4:Y:S08]  /*0070*/  LDC.64 R10, c[0x0][0x228] ;  /* 0x00008a00ff0a7b82 */ /* 0x000f300000000a00 */
[----:B------:R-:W5:Y:S01]  /*0080*/  LDC.64 R4, c[0x0][0x210] ;  /* 0x00008400ff047b82 */ /* 0x000f620000000a00 */
[----:B-1----:R-:W-:Y:S02]  /*0090*/  LOP3.LUT R7, R7, 0x7f, RZ, 0xc0, !PT ;  /* 0x0000007f07077812 */ /* 0x002fe400078ec0ff */
[----:B---3--:R-:W-:-:S03]  /*00a0*/  SHF.R.S32.HI R2, RZ, 0x18, R0 ;  /* 0x00000018ff027819 */ /* 0x008fc60000011400 */
[----:B------:R-:W-:Y:S01]  /*00b0*/  IMAD R7, R0, 0x80, R7 ;  /* 0x0000008000077824 */ /* 0x000fe200078e0207 */
[----:B------:R-:W-:-:S03]  /*00c0*/  SGXT R0, R2, 0x1 ;  /* 0x000000010200781a */ /* 0x000fc60000000200 */
[C---:B-----5:R-:W-:Y:S01]  /*00d0*/  IMAD.WIDE R4, R7.reuse, 0x4, R4 ;  /* 0x0000000407047825 */ /* 0x060fe200078e0204 */
[----:B------:R-:W1:Y:S01]  /*00e0*/  LDC.64 R2, c[0x0][0x220] ;  /* 0x00008800ff027b82 */ /* 0x000e620000000a00 */
[----:B------:R-:W-:Y:S02]  /*00f0*/  ISETP.GE.AND P1, PT, R7, 0x100, PT ;  /* 0x000001000700780c */ /* 0x000fe40003f26270 */
[----:B------:R-:W-:-:S04]  /*0100*/  LEA.HI R0, R0, R7, RZ, 0x4 ;  /* 0x0000000700007211 */ /* 0x000fc800078f20ff */
[----:B------:R-:W-:-:S04]  /*0110*/  SHF.R.S32.HI R0, RZ, 0x4, R0 ;  /* 0x00000004ff007819 */ /* 0x000fc80000011400 */
[----:B------:R-:W-:-:S04]  /*0120*/  LEA.HI R6, R0, R0, RZ, 0x2 ;  /* 0x0000000000067211 */ /* 0x000fc800078f10ff */
[----:B------:R-:W-:Y:S01]  /*0130*/  LOP3.LUT R13, R6, 0xfffffffc, RZ, 0xc0, !PT ;  /* 0xfffffffc060d7812 */ /* 0x000fe200078ec0ff */
[----:B------:R-:W-:-:S04]  /*0140*/  IMAD.MOV.U32 R6, RZ, RZ, RZ ;  /* 0x000000ffff067224 */ /* 0x000fc800078e00ff */
[----:B------:R-:W-:Y:S01]  /*0150*/  IMAD.IADD R13, R0, 0x1, -R13 ;  /* 0x00000001000d7824 */ /* 0x000fe200078e0a0d */
[----:B------:R-:W-:-:S03]  /*0160*/  MOV R0, RZ ;  /* 0x000000ff00007202 */ /* 0x000fc60000000f00 */
[----:B--2---:R-:W-:-:S03]  /*0170*/  IMAD.WIDE R8, R13, 0x4, R8 ;  /* 0x000000040d087825 */ /* 0x004fc600078e0208 */
[----:B------:R-:W2:Y:S01]  /*0180*/  @!P1 LDG.E R0, desc[UR4][R4.64] ;  /* 0x0000000404009981 */ /* 0x000ea2000c1e1900 */
[----:B----4-:R-:W-:Y:S02]  /*0190*/  IMAD.WIDE R10, R13, 0x4, R10 ;  /* 0x000000040d0a7825 */ /* 0x010fe400078e020a */
[----:B------:R-:W3:Y:S01]  /*01a0*/  LDC.64 R12, c[0x0][0x230] ;  /* 0x00008c00ff0c7b82 */ /* 0x000ee20000000a00 */
[----:B------:R-:W2:Y:S01]  /*01b0*/  @!P1 LDG.E.EL R15, desc[UR4][R8.64] ;  /* 0x00000004080f9981 */ /* 0x000ea2000c2e1900 */
[----:B-1----:R-:W-:-:S03]  /*01c0*/  IMAD.WIDE R2, R7, 0x4, R2 ;  /* 0x0000000407027825 */ /* 0x002fc600078e0202 */
[----:B------:R-:W4:Y:S04]  /*01d0*/  @!P1 LDG.E.EL R17, desc[UR4][R10.64] ;  /* 0x000000040a119981 */ /* 0x000f28000c2e1900 */
[----:B------:R-:W4:Y:S01]  /*01e0*/  @!P1 LDG.E R6, desc[UR4][R2.64] ;  /* 0x0000000402069981 */ /* 0x000f22000c1e1900 */
[----:B--2---:R-:W-:Y:S01]  /*01f0*/  FADD R0, R15, R0 ;  /* 0x000000000f007221 */ /* 0x004fe20000000000 */
[----:B----4-:R-:W-:-:S04]  /*0200*/  FADD R17, R17, R6 ;  /* 0x0000000611117221 */ /* 0x010fc80000000000 */
[C---:B------:R-:W-:Y:S01]  /*0210*/  FADD R14, R0.reuse, R17 ;  /* 0x00000011000e7221 */ /* 0x040fe20000000000 */
[----:B------:R-:W-:Y:S01]  /*0220*/  FSETP.GEU.AND P0, PT, R0, -R17, PT ;  /* 0x800000110000720b */ /* 0x000fe20003f0e000 */
[----:B---3--:R-:W-:-:S03]  /*0230*/  IMAD.WIDE R6, R7, 0x4, R12 ;  /* 0x0000000407067825 */ /* 0x008fc600078e020c */
[----:B------:R-:W-:Y:S01]  /*0240*/  FSEL R13, R14, RZ, P0 ;  /* 0x000000ff0e0d7208 */ /* 0x000fe20000000000 */
[----:B------:R-:W-:Y:S08]  /*0250*/  @P1 EXIT ;  /* 0x000000000000194d */ /* 0x000ff00003800000 */
[----:B------:R-:W-:Y:S01]  /*0260*/  STG.E desc[UR4][R6.64], R13 ;  /* 0x0000000d06007986 */ /* 0x000fe2000c101904 */
[----:B------:R-:W-:Y:S05]  /*0270*/  EXIT ;  /* 0x000000000000794d */ /* 0x000fea0003800000 */
.L_x_0:
[----:B------:R-:W-:-:S00]  /*0280*/  BRA `(.L_x_0) ;  /* 0xfffffffc00fc7947 */ /* 0x000fc0000383ffff */
[----:B------:R-:W-:-:S00]  /*0290*/  NOP ;  /* 0x0000000000007918 */ /* 0x000fc00000000000 */
        /* <DEDUP_REMOVED lines=14> */
.L_x_1:


//--------------------- .nv.constant0.triton_poi_fused_add_convolution_relu_2 --------------------------
	.section	.nv.constant0.triton_poi_fused_add_convolution_relu_2,"a",@progbits
	.sectionflags	@""
	.align	4
.nv.constant0.triton_poi_fused_add_convolution_relu_2:
	.zero		572
